//
// Generated by NVIDIA NVVM Compiler
//
// Compiler Build ID: CL-36424714
// Cuda compilation tools, release 13.0, V13.0.88
// Based on NVVM 20.0.0
//

.version 9.0
.target sm_100
.address_size 64

	// .globl	avgpool_kernel

.visible .entry avgpool_kernel(
	.param .u64 .ptr .align 1 avgpool_kernel_param_0,
	.param .u64 .ptr .align 1 avgpool_kernel_param_1
)
.maxntid 1024
{
	.reg .b16 	%rs<3>;
	.reg .b32 	%r<26>;
	.reg .b32 	%f<52>;
	.reg .b64 	%rd<9>;

	ld.param.u64 	%rd1, [avgpool_kernel_param_0];
	ld.param.u64 	%rd2, [avgpool_kernel_param_1];
	cvta.to.global.u64 	%rd3, %rd1;
	mov.u32 	%r1, %ctaid.x;
	mul.hi.u32 	%r2, %r1, 424194301;
	shr.u32 	%r3, %r2, 3;
	mul.lo.s32 	%r4, %r3, 802816;
	mul.lo.s32 	%r5, %r3, 81;
	sub.s32 	%r6, %r1, %r5;
	shl.b32 	%r7, %r6, 2;
	mov.u32 	%r8, %tid.x;
	shr.u32 	%r9, %r8, 8;
	or.b32  	%r10, %r7, %r9;
	cvt.u16.u32 	%rs1, %r10;
	mul.hi.u16 	%rs2, %rs1, 7282;
	mul.wide.u16 	%r11, %rs2, 21504;
	shl.b32 	%r12, %r1, 4;
	shr.u32 	%r13, %r8, 6;
	or.b32  	%r14, %r12, %r13;
	mul.hi.u32 	%r15, %r14, 954437177;
	shr.u32 	%r16, %r15, 3;
	mul.lo.s32 	%r17, %r16, 36;
	sub.s32 	%r18, %r14, %r17;
	mul.lo.s32 	%r19, %r18, 192;
	and.b32  	%r20, %r8, 63;
	or.b32  	%r21, %r4, %r20;
	or.b32  	%r22, %r21, %r19;
	add.s32 	%r23, %r22, %r11;
	mul.wide.u32 	%rd4, %r23, 4;
	add.s64 	%rd5, %rd3, %rd4;
	ld.global.nc.f32 	%f1, [%rd5];
	add.f32 	%f2, %f1, 0f00000000;
	ld.global.nc.f32 	%f3, [%rd5+256];
	add.f32 	%f4, %f2, %f3;
	ld.global.nc.f32 	%f5, [%rd5+512];
	add.f32 	%f6, %f4, %f5;
	ld.global.nc.f32 	%f7, [%rd5+768];
	add.f32 	%f8, %f6, %f7;
	ld.global.nc.f32 	%f9, [%rd5+1024];
	add.f32 	%f10, %f8, %f9;
	ld.global.nc.f32 	%f11, [%rd5+28672];
	add.f32 	%f12, %f10, %f11;
	ld.global.nc.f32 	%f13, [%rd5+28928];
	add.f32 	%f14, %f12, %f13;
	ld.global.nc.f32 	%f15, [%rd5+29184];
	add.f32 	%f16, %f14, %f15;
	ld.global.nc.f32 	%f17, [%rd5+29440];
	add.f32 	%f18, %f16, %f17;
	ld.global.nc.f32 	%f19, [%rd5+29696];
	add.f32 	%f20, %f18, %f19;
	ld.global.nc.f32 	%f21, [%rd5+57344];
	add.f32 	%f22, %f20, %f21;
	ld.global.nc.f32 	%f23, [%rd5+57600];
	add.f32 	%f24, %f22, %f23;
	ld.global.nc.f32 	%f25, [%rd5+57856];
	add.f32 	%f26, %f24, %f25;
	ld.global.nc.f32 	%f27, [%rd5+58112];
	add.f32 	%f28, %f26, %f27;
	ld.global.nc.f32 	%f29, [%rd5+58368];
	add.f32 	%f30, %f28, %f29;
	ld.global.nc.f32 	%f31, [%rd5+86016];
	add.f32 	%f32, %f30, %f31;
	ld.global.nc.f32 	%f33, [%rd5+86272];
	add.f32 	%f34, %f32, %f33;
	ld.global.nc.f32 	%f35, [%rd5+86528];
	add.f32 	%f36, %f34, %f35;
	ld.global.nc.f32 	%f37, [%rd5+86784];
	add.f32 	%f38, %f36, %f37;
	ld.global.nc.f32 	%f39, [%rd5+87040];
	add.f32 	%f40, %f38, %f39;
	ld.global.nc.f32 	%f41, [%rd5+114688];
	add.f32 	%f42, %f40, %f41;
	ld.global.nc.f32 	%f43, [%rd5+114944];
	add.f32 	%f44, %f42, %f43;
	ld.global.nc.f32 	%f45, [%rd5+115200];
	add.f32 	%f46, %f44, %f45;
	ld.global.nc.f32 	%f47, [%rd5+115456];
	add.f32 	%f48, %f46, %f47;
	ld.global.nc.f32 	%f49, [%rd5+115712];
	add.f32 	%f50, %f48, %f49;
	cvta.to.global.u64 	%rd6, %rd2;
	mul.f32 	%f51, %f50, 0f3D23D70A;
	shl.b32 	%r24, %r1, 10;
	or.b32  	%r25, %r24, %r8;
	mul.wide.u32 	%rd7, %r25, 4;
	add.s64 	%rd8, %rd6, %rd7;
	st.global.f32 	[%rd8], %f51;
	ret;

}


// ===== COMPILED SASS (sm_100) =====

	.target	sm_100

	.elftype	@"ET_EXEC"


//--------------------- .note.nv.tkinfo           --------------------------
	.section	.note.nv.tkinfo,"",@"SHT_NOTE"
	.sectionflags	@"SHF_NOTE_NV_TKINFO"
	.tkinfo
        /*0018*/ 	.word	0x00000002
        /*0030*/ 	.string	""
        /*0030*/ 	.string	"ptxas"
        /*0030*/ 	.string	"Cuda compilation tools, release 13.0, V13.0.88"
        /*0030*/ 	.string	"Build cuda_13.0.r13.0/compiler.36424714_0"
        /*0030*/ 	.string	"-arch sm_100 -m 64 "



//--------------------- .note.nv.cuinfo           --------------------------
	.section	.note.nv.cuinfo,"",@"SHT_NOTE"
	.sectionflags	@"SHF_NOTE_NV_CUINFO"
        /*0018*/ 	.short	0x0002
        /*001a*/ 	.short	0x0064
        /*001c*/ 	.short	0x0082
	.zero		2


//--------------------- .nv.info                  --------------------------
	.section	.nv.info,"",@"SHT_CUDA_INFO"
	.align	4


	//----- nvinfo : EIATTR_REGCOUNT
	.align		4
        /*0000*/ 	.byte	0x04, 0x2f
        /*0002*/ 	.short	(.L_1 - .L_0)
	.align		4
.L_0:
        /*0004*/ 	.word	index@(avgpool_kernel)
        /*0008*/ 	.word	0x0000001e


	//----- nvinfo : EIATTR_FRAME_SIZE
	.align		4
.L_1:
        /*000c*/ 	.byte	0x04, 0x11
        /*000e*/ 	.short	(.L_3 - .L_2)
	.align		4
.L_2:
        /*0010*/ 	.word	index@(avgpool_kernel)
        /*0014*/ 	.word	0x00000000


	//----- nvinfo : EIATTR_MIN_STACK_SIZE
	.align		4
.L_3:
        /*0018*/ 	.byte	0x04, 0x12
        /*001a*/ 	.short	(.L_5 - .L_4)
	.align		4
.L_4:
        /*001c*/ 	.word	index@(avgpool_kernel)
        /*0020*/ 	.word	0x00000000
.L_5:


//--------------------- .nv.compat                --------------------------
	.section	.nv.compat,"",@"SHT_CUDA_COMPAT_INFO"
	.align	4
        /*0000*/ 	.byte	0x02, 0x09, 0x00, 0x00, 0x02, 0x02, 0x01, 0x00, 0x02, 0x05, 0x05, 0x00, 0x03, 0x07, 0x01, 0x01
        /*0010*/ 	.byte	0x02, 0x03, 0x00, 0x00, 0x02, 0x06, 0x01, 0x00, 0x04, 0x0b, 0x08, 0x00, 0x09, 0x00, 0x00, 0x00
        /*0020*/ 	.byte	0x00, 0x00, 0x00, 0x00


//--------------------- .nv.info.avgpool_kernel   --------------------------
	.section	.nv.info.avgpool_kernel,"",@"SHT_CUDA_INFO"
	.sectionflags	@""
	.align	4


	//----- nvinfo : EIATTR_CUDA_API_VERSION
	.align		4
        /*0000*/ 	.byte	0x04, 0x37
        /*0002*/ 	.short	(.L_7 - .L_6)
.L_6:
        /*0004*/ 	.word	0x00000082


	//----- nvinfo : EIATTR_KPARAM_INFO
	.align		4
.L_7:
        /*0008*/ 	.byte	0x04, 0x17
        /*000a*/ 	.short	(.L_9 - .L_8)
.L_8:
        /*000c*/ 	.word	0x00000000
        /*0010*/ 	.short	0x0001
        /*0012*/ 	.short	0x0008
        /*0014*/ 	.byte	0x00, 0xf5, 0x21, 0x00


	//----- nvinfo : EIATTR_KPARAM_INFO
	.align		4
.L_9:
        /*0018*/ 	.byte	0x04, 0x17
        /*001a*/ 	.short	(.L_11 - .L_10)
.L_10:
        /*001c*/ 	.word	0x00000000
        /*0020*/ 	.short	0x0000
        /*0022*/ 	.short	0x0000
        /*0024*/ 	.byte	0x00, 0xf5, 0x21, 0x00


	//----- nvinfo : EIATTR_SPARSE_MMA_MASK
	.align		4
.L_11:
        /*0028*/ 	.byte	0x03, 0x50
        /*002a*/ 	.short	0x0000


	//----- nvinfo : EIATTR_MAXREG_COUNT
	.align		4
        /*002c*/ 	.byte	0x03, 0x1b
        /*002e*/ 	.short	0x0040


	//----- nvinfo : EIATTR_MERCURY_ISA_VERSION
	.align		4
        /*0030*/ 	.byte	0x03, 0x5f
        /*0032*/ 	.short	0x0101


	//----- nvinfo : EIATTR_VRC_CTA_INIT_COUNT
	.align		4
        /*0034*/ 	.byte	0x02, 0x4a
	.zero		1
	.zero		1


	//----- nvinfo : EIATTR_EXIT_INSTR_OFFSETS
	.align		4
        /*0038*/ 	.byte	0x04, 0x1c
        /*003a*/ 	.short	(.L_13 - .L_12)


	//   ....[0]....
.L_12:
        /*003c*/ 	.word	0x00000510


	//----- nvinfo : EIATTR_MAX_THREADS
	.align		4
.L_13:
        /*0040*/ 	.byte	0x04, 0x05
        /*0042*/ 	.short	(.L_15 - .L_14)
.L_14:
        /*0044*/ 	.word	0x00000400
        /*0048*/ 	.word	0x00000001
        /*004c*/ 	.word	0x00000001


	//----- nvinfo : EIATTR_CBANK_PARAM_SIZE
	.align		4
.L_15:
        /*0050*/ 	.byte	0x03, 0x19
        /*0052*/ 	.short	0x0010


	//----- nvinfo : EIATTR_PARAM_CBANK
	.align		4
        /*0054*/ 	.byte	0x04, 0x0a
        /*0056*/ 	.short	(.L_17 - .L_16)
	.align		4
.L_16:
        /*0058*/ 	.word	index@(.nv.constant0.avgpool_kernel)
        /*005c*/ 	.short	0x0380
        /*005e*/ 	.short	0x0010


	//----- nvinfo : EIATTR_SW_WAR
	.align		4
.L_17:
        /*0060*/ 	.byte	0x04, 0x36
        /*0062*/ 	.short	(.L_19 - .L_18)
.L_18:
        /*0064*/ 	.word	0x00000008
.L_19:


//--------------------- .nv.callgraph             --------------------------
	.section	.nv.callgraph,"",@"SHT_CUDA_CALLGRAPH"
	.align	4
	.sectionentsize	8
	.align		4
        /*0000*/ 	.word	0x00000000
	.align		4
        /*0004*/ 	.word	0xffffffff
	.align		4
        /*0008*/ 	.word	0x00000000
	.align		4
        /*000c*/ 	.word	0xfffffffe
	.align		4
        /*0010*/ 	.word	0x00000000
	.align		4
        /*0014*/ 	.word	0xfffffffd
	.align		4
        /*0018*/ 	.word	0x00000000
	.align		4
        /*001c*/ 	.word	0xfffffffc


//--------------------- .text.avgpool_kernel      --------------------------
	.section	.text.avgpool_kernel,"ax",@progbits
	.align	128
        .global         avgpool_kernel
        .type           avgpool_kernel,@function
        .size           avgpool_kernel,(.L_x_1 - avgpool_kernel)
        .other          avgpool_kernel,@"STO_CUDA_ENTRY STV_DEFAULT"
avgpool_kernel:
.text.avgpool_kernel:
[----:B------:R-:W-:Y:S01]  /*0000*/  LDC R1, c[0x0][0x37c] ;  /* 0x0000df00ff017b82 */ /* 0x000fe20000000800 */
[----:B------:R-:W0:Y:S01]  /*0010*/  S2R R4, SR_CTAID.X ;  /* 0x0000000000047919 */ /* 0x000e220000002500 */
[----:B------:R-:W1:Y:S01]  /*0020*/  LDCU.64 UR4, c[0x0][0x358] ;  /* 0x00006b00ff0477ac */ /* 0x000e620008000a00 */
[----:B------:R-:W2:Y:S01]  /*0030*/  S2R R0, SR_TID.X ;  /* 0x0000000000007919 */ /* 0x000ea20000002100 */
[C---:B0-----:R-:W-:Y:S01]  /*0040*/  IMAD.HI.U32 R2, R4.reuse, 0x1948b0fd, RZ ;  /* 0x1948b0fd04027827 */ /* 0x041fe200078e00ff */
[----:B------:R-:W-:Y:S02]  /*0050*/  SHF.L.U32 R3, R4, 0x4, RZ ;  /* 0x0000000404037819 */ /* 0x000fe400000006ff */
[----:B--2---:R-:W-:Y:S02]  /*0060*/  SHF.R.U32.HI R6, RZ, 0x6, R0 ;  /* 0x00000006ff067819 */ /* 0x004fe40000011600 */
[----:B------:R-:W-:Y:S02]  /*0070*/  SHF.R.U32.HI R5, RZ, 0x3, R2 ;  /* 0x00000003ff057819 */ /* 0x000fe40000011602 */
[----:B------:R-:W-:-:S02]  /*0080*/  LOP3.LUT R8, R3, R6, RZ, 0xfc, !PT ;  /* 0x0000000603087212 */ /* 0x000fc400078efcff */
[----:B------:R-:W0:Y:S01]  /*0090*/  LDC.64 R2, c[0x0][0x380] ;  /* 0x0000e000ff027b82 */ /* 0x000e220000000a00 */
[C---:B------:R-:W-:Y:S01]  /*00a0*/  IMAD R6, R5.reuse, -0x51, R4 ;  /* 0xffffffaf05067824 */ /* 0x040fe200078e0204 */
[----:B------:R-:W-:Y:S01]  /*00b0*/  SHF.R.U32.HI R7, RZ, 0x8, R0 ;  /* 0x00000008ff077819 */ /* 0x000fe20000011600 */
[----:B------:R-:W-:Y:S01]  /*00c0*/  IMAD.HI.U32 R9, R8, 0x38e38e39, RZ ;  /* 0x38e38e3908097827 */ /* 0x000fe200078e00ff */
[----:B------:R-:W-:Y:S02]  /*00d0*/  LOP3.LUT R10, R0, 0x3f, RZ, 0xc0, !PT ;  /* 0x0000003f000a7812 */ /* 0x000fe400078ec0ff */
[----:B------:R-:W-:Y:S02]  /*00e0*/  SHF.L.U32 R6, R6, 0x2, RZ ;  /* 0x0000000206067819 */ /* 0x000fe400000006ff */
[----:B------:R-:W-:Y:S01]  /*00f0*/  SHF.R.U32.HI R9, RZ, 0x3, R9 ;  /* 0x00000003ff097819 */ /* 0x000fe20000011609 */
[----:B------:R-:W-:Y:S01]  /*0100*/  IMAD R10, R5, 0xc4000, R10 ;  /* 0x000c4000050a7824 */ /* 0x000fe200078e020a */
[----:B------:R-:W-:-:S03]  /*0110*/  LOP3.LUT R6, R6, 0xffff, R7, 0xc8, !PT ;  /* 0x0000ffff06067812 */ /* 0x000fc600078ec807 */
[----:B------:R-:W-:Y:S02]  /*0120*/  IMAD R9, R9, -0x24, R8 ;  /* 0xffffffdc09097824 */ /* 0x000fe400078e0208 */
[----:B------:R-:W-:Y:S02]  /*0130*/  IMAD R5, R6, 0x1c72, RZ ;  /* 0x00001c7206057824 */ /* 0x000fe400078e02ff */
[----:B------:R-:W-:-:S03]  /*0140*/  IMAD R9, R9, 0xc0, RZ ;  /* 0x000000c009097824 */ /* 0x000fc600078e02ff */
[----:B------:R-:W-:Y:S02]  /*0150*/  SHF.R.U32.HI R5, RZ, 0x10, R5 ;  /* 0x00000010ff057819 */ /* 0x000fe40000011605 */
[----:B------:R-:W-:-:S05]  /*0160*/  LOP3.LUT R10, R10, R9, RZ, 0xfc, !PT ;  /* 0x000000090a0a7212 */ /* 0x000fca00078efcff */
[----:B------:R-:W-:-:S04]  /*0170*/  IMAD R5, R5, 0x5400, R10 ;  /* 0x0000540005057824 */ /* 0x000fc800078e020a */
[----:B0-----:R-:W-:-:S05]  /*0180*/  IMAD.WIDE.U32 R2, R5, 0x4, R2 ;  /* 0x0000000405027825 */ /* 0x001fca00078e0002 */
[----:B-1----:R-:W2:Y:S04]  /*0190*/  LDG.E.CONSTANT R7, desc[UR4][R2.64] ;  /* 0x0000000402077981 */ /* 0x002ea8000c1e9900 */
[----:B------:R-:W3:Y:S04]  /*01a0*/  LDG.E.CONSTANT R25, desc[UR4][R2.64+0x100] ;  /* 0x0001000402197981 */ /* 0x000ee8000c1e9900 */
[----:B------:R-:W4:Y:S04]  /*01b0*/  LDG.E.CONSTANT R26, desc[UR4][R2.64+0x200] ;  /* 0x00020004021a7981 */ /* 0x000f28000c1e9900 */
[----:B------:R-:W5:Y:S04]  /*01c0*/  LDG.E.CONSTANT R8, desc[UR4][R2.64+0x300] ;  /* 0x0003000402087981 */ /* 0x000f68000c1e9900 */
        /* <DEDUP_REMOVED lines=16> */
[----:B------:R-:W5:Y:S01]  /*02d0*/  LDG.E.CONSTANT R6, desc[UR4][R2.64+0x1c000] ;  /* 0x01c0000402067981 */ /* 0x000f62000c1e9900 */
[----:B--2---:R-:W-:-:S03]  /*02e0*/  FADD R24, RZ, R7 ;  /* 0x00000007ff187221 */ /* 0x004fc60000000000 */
[----:B------:R-:W2:Y:S01]  /*02f0*/  LDG.E.CONSTANT R7, desc[UR4][R2.64+0x1c100] ;  /* 0x01c1000402077981 */ /* 0x000ea2000c1e9900 */
[----:B---3--:R-:W-:-:S03]  /*0300*/  FADD R25, R24, R25 ;  /* 0x0000001918197221 */ /* 0x008fc60000000000 */
[----:B------:R-:W3:Y:S01]  /*0310*/  LDG.E.CONSTANT R24, desc[UR4][R2.64+0x1c200] ;  /* 0x01c2000402187981 */ /* 0x000ee2000c1e9900 */
[----:B----4-:R-:W-:-:S03]  /*0320*/  FADD R27, R25, R26 ;  /* 0x0000001a191b7221 */ /* 0x010fc60000000000 */
[----:B------:R-:W4:Y:S04]  /*0330*/  LDG.E.CONSTANT R25, desc[UR4][R2.64+0x1c300] ;  /* 0x01c3000402197981 */ /* 0x000f28000c1e9900 */
[----:B------:R0:W4:Y:S01]  /*0340*/  LDG.E.CONSTANT R26, desc[UR4][R2.64+0x1c400] ;  /* 0x01c40004021a7981 */ /* 0x000122000c1e9900 */
[----:B-----5:R-:W-:-:S04]  /*0350*/  FADD R8, R27, R8 ;  /* 0x000000081b087221 */ /* 0x020fc80000000000 */
[----:B------:R-:W-:-:S04]  /*0360*/  FADD R23, R8, R23 ;  /* 0x0000001708177221 */ /* 0x000fc80000000000 */
[----:B------:R-:W-:Y:S01]  /*0370*/  FADD R22, R23, R22 ;  /* 0x0000001617167221 */ /* 0x000fe20000000000 */
[----:B0-----:R-:W0:Y:S03]  /*0380*/  LDC.64 R2, c[0x0][0x388] ;  /* 0x0000e200ff027b82 */ /* 0x001e260000000a00 */
[----:B------:R-:W-:-:S04]  /*0390*/  FADD R21, R22, R21 ;  /* 0x0000001516157221 */ /* 0x000fc80000000000 */
        /* <DEDUP_REMOVED lines=13> */
[----:B------:R-:W-:Y:S01]  /*0470*/  FADD R6, R5, R6 ;  /* 0x0000000605067221 */ /* 0x000fe20000000000 */
[----:B------:R-:W-:-:S04]  /*0480*/  SHF.L.U32 R5, R4, 0xa, RZ ;  /* 0x0000000a04057819 */ /* 0x000fc800000006ff */
[----:B------:R-:W-:-:S05]  /*0490*/  LOP3.LUT R5, R5, R0, RZ, 0xfc, !PT ;  /* 0x0000000005057212 */ /* 0x000fca00078efcff */
[----:B0-----:R-:W-:-:S04]  /*04a0*/  IMAD.WIDE.U32 R2, R5, 0x4, R2 ;  /* 0x0000000405027825 */ /* 0x001fc800078e0002 */
[----:B--2---:R-:W-:-:S04]  /*04b0*/  FADD R7, R6, R7 ;  /* 0x0000000706077221 */ /* 0x004fc80000000000 */
[----:B---3--:R-:W-:-:S04]  /*04c0*/  FADD R24, R7, R24 ;  /* 0x0000001807187221 */ /* 0x008fc80000000000 */
[----:B----4-:R-:W-:-:S04]  /*04d0*/  FADD R25, R24, R25 ;  /* 0x0000001918197221 */ /* 0x010fc80000000000 */
[----:B------:R-:W-:-:S04]  /*04e0*/  FADD R25, R25, R26 ;  /* 0x0000001a19197221 */ /* 0x000fc80000000000 */
[----:B------:R-:W-:-:S05]  /*04f0*/  FMUL R25, R25, 0.039999999105930328369 ;  /* 0x3d23d70a19197820 */ /* 0x000fca0000400000 */
[----:B------:R-:W-:Y:S01]  /*0500*/  STG.E desc[UR4][R2.64], R25 ;  /* 0x0000001902007986 */ /* 0x000fe2000c101904 */
[----:B------:R-:W-:Y:S05]  /*0510*/  EXIT ;  /* 0x000000000000794d */ /* 0x000fea0003800000 */
.L_x_0:
[----:B------:R-:W-:-:S00]  /*0520*/  BRA `(.L_x_0) ;  /* 0xfffffffc00fc7947 */ /* 0x000fc0000383ffff */
[----:B------:R-:W-:-:S00]  /*0530*/  NOP ;  /* 0x0000000000007918 */ /* 0x000fc00000000000 */
        /* <DEDUP_REMOVED lines=12> */
.L_x_1:


//--------------------- .nv.shared.reserved.0     --------------------------
	.section	.nv.shared.reserved.0,"aw",@nobits
	.weak		__nv_reservedSMEM_offset_0_alias
	.size		__nv_reservedSMEM_offset_0_alias, 0, 64
	.other		__nv_reservedSMEM_offset_0_alias,@"STO_CUDA_RESERVED_SHARED STV_DEFAULT"
__nv_reservedSMEM_offset_0_alias:
	.zero		0
	.zero		64


//--------------------- .nv.constant0.avgpool_kernel --------------------------
	.section	.nv.constant0.avgpool_kernel,"a",@progbits
	.sectionflags	@""
	.align	4
.nv.constant0.avgpool_kernel:
	.zero		912


//--------------------- SYMBOLS --------------------------

	.type		.nv.reservedSmem.offset0,@object
	.size		.nv.reservedSmem.offset0,0x4
